//
// Generated by NVIDIA NVVM Compiler
//
// Compiler Build ID: CL-36424714
// Cuda compilation tools, release 13.0, V13.0.88
// Based on NVVM 20.0.0
//

.version 9.0
.target sm_100
.address_size 64

.extern .shared .align 16 .b8 shared[];

.entry _Z13timeReductionPKfPfPl(
	.param .u64 .ptr .align 1 _Z13timeReductionPKfPfPl_param_0,
	.param .u64 .ptr .align 1 _Z13timeReductionPKfPfPl_param_1,
	.param .u64 .ptr .align 1 _Z13timeReductionPKfPfPl_param_2
)
{
	.reg .pred 	%p<7>;
	.reg .b32 	%r<20>;
	.reg .b32 	%f<6>;
	.reg .b64 	%rd<19>;

	ld.param.u64 	%rd2, [_Z13timeReductionPKfPfPl_param_0];
	ld.param.u64 	%rd3, [_Z13timeReductionPKfPfPl_param_1];
	ld.param.u64 	%rd4, [_Z13timeReductionPKfPfPl_param_2];
	cvta.to.global.u64 	%rd1, %rd4;
	mov.u32 	%r1, %tid.x;
	mov.u32 	%r2, %ctaid.x;
	mov.u32 	%r19, %ntid.x;
	setp.ne.s32 	%p1, %r1, 0;
	@%p1 bra 	$L__BB0_2;
	// begin inline asm
	mov.u64 	%rd5, %clock64;
	// end inline asm
	mul.wide.u32 	%rd6, %r2, 8;
	add.s64 	%rd7, %rd1, %rd6;
	st.global.u64 	[%rd7], %rd5;
$L__BB0_2:
	cvta.to.global.u64 	%rd8, %rd2;
	mul.lo.s32 	%r7, %r19, %r2;
	shl.b32 	%r8, %r7, 1;
	add.s32 	%r9, %r8, %r1;
	mul.wide.s32 	%rd9, %r9, 4;
	add.s64 	%rd10, %rd8, %rd9;
	ld.global.f32 	%f2, [%rd10];
	shl.b32 	%r10, %r1, 2;
	mov.u32 	%r11, shared;
	add.s32 	%r4, %r11, %r10;
	st.shared.f32 	[%r4], %f2;
	add.s32 	%r12, %r9, %r19;
	mul.wide.u32 	%rd11, %r12, 4;
	add.s64 	%rd12, %rd8, %rd11;
	ld.global.f32 	%f3, [%rd12];
	shl.b32 	%r13, %r19, 2;
	add.s32 	%r14, %r4, %r13;
	st.shared.f32 	[%r14], %f3;
$L__BB0_3:
	mov.u32 	%r5, %r19;
	bar.sync 	0;
	setp.ge.u32 	%p2, %r1, %r5;
	@%p2 bra 	$L__BB0_6;
	ld.shared.f32 	%f4, [%r4];
	shl.b32 	%r15, %r5, 2;
	add.s32 	%r16, %r4, %r15;
	ld.shared.f32 	%f1, [%r16];
	setp.leu.f32 	%p3, %f1, %f4;
	@%p3 bra 	$L__BB0_6;
	st.shared.f32 	[%r4], %f1;
$L__BB0_6:
	shr.u32 	%r19, %r5, 1;
	setp.gt.u32 	%p4, %r5, 1;
	@%p4 bra 	$L__BB0_3;
	setp.ne.s32 	%p5, %r1, 0;
	@%p5 bra 	$L__BB0_9;
	ld.shared.f32 	%f5, [shared];
	cvta.to.global.u64 	%rd13, %rd3;
	mul.wide.u32 	%rd14, %r2, 4;
	add.s64 	%rd15, %rd13, %rd14;
	st.global.f32 	[%rd15], %f5;
$L__BB0_9:
	setp.ne.s32 	%p6, %r1, 0;
	bar.sync 	0;
	@%p6 bra 	$L__BB0_11;
	// begin inline asm
	mov.u64 	%rd16, %clock64;
	// end inline asm
	mov.u32 	%r17, %nctaid.x;
	add.s32 	%r18, %r2, %r17;
	mul.wide.u32 	%rd17, %r18, 8;
	add.s64 	%rd18, %rd1, %rd17;
	st.global.u64 	[%rd18], %rd16;
$L__BB0_11:
	ret;

}


// ===== COMPILED SASS (sm_100) =====

	.target	sm_100

	.elftype	@"ET_EXEC"


//--------------------- .note.nv.tkinfo           --------------------------
	.section	.note.nv.tkinfo,"",@"SHT_NOTE"
	.sectionflags	@"SHF_NOTE_NV_TKINFO"
	.tkinfo
        /*0018*/ 	.word	0x00000002
        /*0030*/ 	.string	""
        /*0030*/ 	.string	"ptxas"
        /*0030*/ 	.string	"Cuda compilation tools, release 13.0, V13.0.88"
        /*0030*/ 	.string	"Build cuda_13.0.r13.0/compiler.36424714_0"
        /*0030*/ 	.string	"-arch sm_100 -m 64 "



//--------------------- .note.nv.cuinfo           --------------------------
	.section	.note.nv.cuinfo,"",@"SHT_NOTE"
	.sectionflags	@"SHF_NOTE_NV_CUINFO"
        /*0018*/ 	.short	0x0002
        /*001a*/ 	.short	0x0064
        /*001c*/ 	.short	0x0082
	.zero		2


//--------------------- .nv.info                  --------------------------
	.section	.nv.info,"",@"SHT_CUDA_INFO"
	.align	4


	//----- nvinfo : EIATTR_REGCOUNT
	.align		4
        /*0000*/ 	.byte	0x04, 0x2f
        /*0002*/ 	.short	(.L_1 - .L_0)
	.align		4
.L_0:
        /*0004*/ 	.word	index@(_Z13timeReductionPKfPfPl)
        /*0008*/ 	.word	0x00000010


	//----- nvinfo : EIATTR_FRAME_SIZE
	.align		4
.L_1:
        /*000c*/ 	.byte	0x04, 0x11
        /*000e*/ 	.short	(.L_3 - .L_2)
	.align		4
.L_2:
        /*0010*/ 	.word	index@(_Z13timeReductionPKfPfPl)
        /*0014*/ 	.word	0x00000000


	//----- nvinfo : EIATTR_MIN_STACK_SIZE
	.align		4
.L_3:
        /*0018*/ 	.byte	0x04, 0x12
        /*001a*/ 	.short	(.L_5 - .L_4)
	.align		4
.L_4:
        /*001c*/ 	.word	index@(_Z13timeReductionPKfPfPl)
        /*0020*/ 	.word	0x00000000
.L_5:


//--------------------- .nv.compat                --------------------------
	.section	.nv.compat,"",@"SHT_CUDA_COMPAT_INFO"
	.align	4
        /*0000*/ 	.byte	0x02, 0x09, 0x00, 0x00, 0x02, 0x02, 0x01, 0x00, 0x02, 0x05, 0x05, 0x00, 0x03, 0x07, 0x01, 0x01
        /*0010*/ 	.byte	0x02, 0x03, 0x00, 0x00, 0x02, 0x06, 0x01, 0x00, 0x04, 0x0b, 0x08, 0x00, 0x09, 0x00, 0x00, 0x00
        /*0020*/ 	.byte	0x00, 0x00, 0x00, 0x00


//--------------------- .nv.info._Z13timeReductionPKfPfPl --------------------------
	.section	.nv.info._Z13timeReductionPKfPfPl,"",@"SHT_CUDA_INFO"
	.sectionflags	@""
	.align	4


	//----- nvinfo : EIATTR_CUDA_API_VERSION
	.align		4
        /*0000*/ 	.byte	0x04, 0x37
        /*0002*/ 	.short	(.L_7 - .L_6)
.L_6:
        /*0004*/ 	.word	0x00000082


	//----- nvinfo : EIATTR_KPARAM_INFO
	.align		4
.L_7:
        /*0008*/ 	.byte	0x04, 0x17
        /*000a*/ 	.short	(.L_9 - .L_8)
.L_8:
        /*000c*/ 	.word	0x00000000
        /*0010*/ 	.short	0x0002
        /*0012*/ 	.short	0x0010
        /*0014*/ 	.byte	0x00, 0xf5, 0x21, 0x00


	//----- nvinfo : EIATTR_KPARAM_INFO
	.align		4
.L_9:
        /*0018*/ 	.byte	0x04, 0x17
        /*001a*/ 	.short	(.L_11 - .L_10)
.L_10:
        /*001c*/ 	.word	0x00000000
        /*0020*/ 	.short	0x0001
        /*0022*/ 	.short	0x0008
        /*0024*/ 	.byte	0x00, 0xf5, 0x21, 0x00


	//----- nvinfo : EIATTR_KPARAM_INFO
	.align		4
.L_11:
        /*0028*/ 	.byte	0x04, 0x17
        /*002a*/ 	.short	(.L_13 - .L_12)
.L_12:
        /*002c*/ 	.word	0x00000000
        /*0030*/ 	.short	0x0000
        /*0032*/ 	.short	0x0000
        /*0034*/ 	.byte	0x00, 0xf5, 0x21, 0x00


	//----- nvinfo : EIATTR_SPARSE_MMA_MASK
	.align		4
.L_13:
        /*0038*/ 	.byte	0x03, 0x50
        /*003a*/ 	.short	0x0000


	//----- nvinfo : EIATTR_MAXREG_COUNT
	.align		4
        /*003c*/ 	.byte	0x03, 0x1b
        /*003e*/ 	.short	0x00ff


	//----- nvinfo : EIATTR_NUM_BARRIERS
	.align		4
        /*0040*/ 	.byte	0x02, 0x4c
        /*0042*/ 	.byte	0x01
	.zero		1


	//----- nvinfo : EIATTR_MERCURY_ISA_VERSION
	.align		4
        /*0044*/ 	.byte	0x03, 0x5f
        /*0046*/ 	.short	0x0101


	//----- nvinfo : EIATTR_VRC_CTA_INIT_COUNT
	.align		4
        /*0048*/ 	.byte	0x02, 0x4a
	.zero		1
	.zero		1


	//----- nvinfo : EIATTR_EXIT_INSTR_OFFSETS
	.align		4
        /*004c*/ 	.byte	0x04, 0x1c
        /*004e*/ 	.short	(.L_15 - .L_14)


	//   ....[0]....
.L_14:
        /*0050*/ 	.word	0x00000310


	//   ....[1]....
        /*0054*/ 	.word	0x00000380


	//----- nvinfo : EIATTR_CRS_STACK_SIZE
	.align		4
.L_15:
        /*0058*/ 	.byte	0x04, 0x1e
        /*005a*/ 	.short	(.L_17 - .L_16)
.L_16:
        /*005c*/ 	.word	0x00000000


	//----- nvinfo : EIATTR_CBANK_PARAM_SIZE
	.align		4
.L_17:
        /*0060*/ 	.byte	0x03, 0x19
        /*0062*/ 	.short	0x0018


	//----- nvinfo : EIATTR_PARAM_CBANK
	.align		4
        /*0064*/ 	.byte	0x04, 0x0a
        /*0066*/ 	.short	(.L_19 - .L_18)
	.align		4
.L_18:
        /*0068*/ 	.word	index@(.nv.constant0._Z13timeReductionPKfPfPl)
        /*006c*/ 	.short	0x0380
        /*006e*/ 	.short	0x0018


	//----- nvinfo : EIATTR_SW_WAR
	.align		4
.L_19:
        /*0070*/ 	.byte	0x04, 0x36
        /*0072*/ 	.short	(.L_21 - .L_20)
.L_20:
        /*0074*/ 	.word	0x00000008
.L_21:


//--------------------- .nv.callgraph             --------------------------
	.section	.nv.callgraph,"",@"SHT_CUDA_CALLGRAPH"
	.align	4
	.sectionentsize	8
	.align		4
        /*0000*/ 	.word	0x00000000
	.align		4
        /*0004*/ 	.word	0xffffffff
	.align		4
        /*0008*/ 	.word	0x00000000
	.align		4
        /*000c*/ 	.word	0xfffffffe
	.align		4
        /*0010*/ 	.word	0x00000000
	.align		4
        /*0014*/ 	.word	0xfffffffd
	.align		4
        /*0018*/ 	.word	0x00000000
	.align		4
        /*001c*/ 	.word	0xfffffffc


//--------------------- .text._Z13timeReductionPKfPfPl --------------------------
	.section	.text._Z13timeReductionPKfPfPl,"ax",@progbits
	.align	128
.text._Z13timeReductionPKfPfPl:
        .type           _Z13timeReductionPKfPfPl,@function
        .size           _Z13timeReductionPKfPfPl,(.L_x_4 - _Z13timeReductionPKfPfPl)
        .other          _Z13timeReductionPKfPfPl,@"STO_CUDA_ENTRY STV_DEFAULT"
_Z13timeReductionPKfPfPl:
[----:B------:R-:W-:Y:S01]  /*0000*/  LDC R1, c[0x0][0x37c] ;  /* 0x0000df00ff017b82 */ /* 0x000fe20000000800 */
[----:B------:R-:W0:Y:S01]  /*0010*/  S2R R12, SR_TID.X ;  /* 0x00000000000c7919 */ /* 0x000e220000002100 */
[----:B------:R-:W1:Y:S01]  /*0020*/  LDCU UR4, c[0x0][0x360] ;  /* 0x00006c00ff0477ac */ /* 0x000e620008000800 */
[----:B------:R-:W2:Y:S01]  /*0030*/  S2R R0, SR_CTAID.X ;  /* 0x0000000000007919 */ /* 0x000ea20000002500 */
[----:B------:R-:W3:Y:S01]  /*0040*/  LDCU.64 UR6, c[0x0][0x358] ;  /* 0x00006b00ff0677ac */ /* 0x000ee20008000a00 */
[----:B-1----:R-:W-:Y:S01]  /*0050*/  IMAD.U32 R11, RZ, RZ, UR4 ;  /* 0x00000004ff0b7e24 */ /* 0x002fe2000f8e00ff */
[----:B0-----:R-:W-:-:S13]  /*0060*/  ISETP.NE.AND P0, PT, R12, RZ, PT ;  /* 0x000000ff0c00720c */ /* 0x001fda0003f05270 */
[----:B------:R-:W-:Y:S01]  /*0070*/  @!P0 CS2R R8, SR_CLOCKLO ;  /* 0x0000000000088805 */ /* 0x000fe20000015000 */
[----:B------:R-:W0:Y:S01]  /*0080*/  @!P0 LDC.64 R2, c[0x0][0x390] ;  /* 0x0000e400ff028b82 */ /* 0x000e220000000a00 */
[----:B--2---:R-:W-:-:S04]  /*0090*/  IMAD R4, R11, R0, RZ ;  /* 0x000000000b047224 */ /* 0x004fc800078e02ff */
[----:B------:R-:W-:-:S03]  /*00a0*/  IMAD R4, R4, 0x2, R12 ;  /* 0x0000000204047824 */ /* 0x000fc600078e020c */
[----:B------:R-:W1:Y:S01]  /*00b0*/  LDC.64 R6, c[0x0][0x380] ;  /* 0x0000e000ff067b82 */ /* 0x000e620000000a00 */
[----:B------:R-:W-:Y:S02]  /*00c0*/  IMAD.IADD R13, R11, 0x1, R4 ;  /* 0x000000010b0d7824 */ /* 0x000fe400078e0204 */
[----:B0-----:R-:W-:-:S05]  /*00d0*/  @!P0 IMAD.WIDE.U32 R2, R0, 0x8, R2 ;  /* 0x0000000800028825 */ /* 0x001fca00078e0002 */
[----:B---3--:R0:W-:Y:S01]  /*00e0*/  @!P0 STG.E.64 desc[UR6][R2.64], R8 ;  /* 0x0000000802008986 */ /* 0x0081e2000c101b06 */
[----:B-1----:R-:W-:-:S04]  /*00f0*/  IMAD.WIDE R4, R4, 0x4, R6 ;  /* 0x0000000404047825 */ /* 0x002fc800078e0206 */
[----:B------:R-:W-:Y:S02]  /*0100*/  IMAD.WIDE.U32 R6, R13, 0x4, R6 ;  /* 0x000000040d067825 */ /* 0x000fe400078e0006 */
[----:B------:R-:W2:Y:S04]  /*0110*/  LDG.E R4, desc[UR6][R4.64] ;  /* 0x0000000604047981 */ /* 0x000ea8000c1e1900 */
[----:B------:R-:W3:Y:S01]  /*0120*/  LDG.E R6, desc[UR6][R6.64] ;  /* 0x0000000606067981 */ /* 0x000ee2000c1e1900 */
[----:B------:R-:W1:Y:S01]  /*0130*/  S2UR UR5, SR_CgaCtaId ;  /* 0x00000000000579c3 */ /* 0x000e620000008800 */
[----:B------:R-:W-:Y:S02]  /*0140*/  UMOV UR4, 0x400 ;  /* 0x0000040000047882 */ /* 0x000fe40000000000 */
[----:B-1----:R-:W-:-:S06]  /*0150*/  ULEA UR4, UR5, UR4, 0x18 ;  /* 0x0000000405047291 */ /* 0x002fcc000f8ec0ff */
[----:B------:R-:W-:-:S04]  /*0160*/  LEA R10, R12, UR4, 0x2 ;  /* 0x000000040c0a7c11 */ /* 0x000fc8000f8e10ff */
[----:B------:R-:W-:Y:S01]  /*0170*/  LEA R13, R11, R10, 0x2 ;  /* 0x0000000a0b0d7211 */ /* 0x000fe200078e10ff */
[----:B--2---:R0:W-:Y:S04]  /*0180*/  STS [R10], R4 ;  /* 0x000000040a007388 */ /* 0x0041e80000000800 */
[----:B---3--:R0:W-:Y:S02]  /*0190*/  STS [R13], R6 ;  /* 0x000000060d007388 */ /* 0x0081e40000000800 */
.L_x_2:
[----:B------:R-:W-:Y:S01]  /*01a0*/  BAR.SYNC.DEFER_BLOCKING 0x0 ;  /* 0x0000000000007b1d */ /* 0x000fe20000010000 */
[----:B------:R-:W-:Y:S02]  /*01b0*/  ISETP.GE.U32.AND P1, PT, R12, R11, PT ;  /* 0x0000000b0c00720c */ /* 0x000fe40003f26070 */
[----:B------:R-:W-:Y:S02]  /*01c0*/  ISETP.GT.U32.AND P0, PT, R11, 0x1, PT ;  /* 0x000000010b00780c */ /* 0x000fe40003f04070 */
[----:B0-----:R-:W-:Y:S01]  /*01d0*/  SHF.R.U32.HI R4, RZ, 0x1, R11 ;  /* 0x00000001ff047819 */ /* 0x001fe2000001160b */
[----:B------:R-:W-:Y:S08]  /*01e0*/  BSSY.RECONVERGENT B0, `(.L_x_0) ;  /* 0x0000007000007945 */ /* 0x000ff00003800200 */
[----:B------:R-:W-:Y:S05]  /*01f0*/  @P1 BRA `(.L_x_1) ;  /* 0x0000000000141947 */ /* 0x000fea0003800000 */
[----:B------:R-:W-:Y:S01]  /*0200*/  IMAD R3, R11, 0x4, R10 ;  /* 0x000000040b037824 */ /* 0x000fe200078e020a */
[----:B------:R-:W-:Y:S05]  /*0210*/  LDS R2, [R10] ;  /* 0x000000000a027984 */ /* 0x000fea0000000800 */
[----:B------:R-:W0:Y:S02]  /*0220*/  LDS R3, [R3] ;  /* 0x0000000003037984 */ /* 0x000e240000000800 */
[----:B0-----:R-:W-:-:S13]  /*0230*/  FSETP.GT.AND P1, PT, R3, R2, PT ;  /* 0x000000020300720b */ /* 0x001fda0003f24000 */
[----:B------:R0:W-:Y:S02]  /*0240*/  @P1 STS [R10], R3 ;  /* 0x000000030a001388 */ /* 0x0001e40000000800 */
.L_x_1:
[----:B------:R-:W-:Y:S05]  /*0250*/  BSYNC.RECONVERGENT B0 ;  /* 0x0000000000007941 */ /* 0x000fea0003800200 */
.L_x_0:
[----:B------:R-:W-:Y:S01]  /*0260*/  IMAD.MOV.U32 R11, RZ, RZ, R4 ;  /* 0x000000ffff0b7224 */ /* 0x000fe200078e0004 */
[----:B------:R-:W-:Y:S06]  /*0270*/  @P0 BRA `(.L_x_2) ;  /* 0xfffffffc00c80947 */ /* 0x000fec000383ffff */
[----:B------:R-:W-:-:S13]  /*0280*/  ISETP.NE.AND P0, PT, R12, RZ, PT ;  /* 0x000000ff0c00720c */ /* 0x000fda0003f05270 */
[----:B0-----:R-:W0:Y:S01]  /*0290*/  @!P0 S2R R3, SR_CgaCtaId ;  /* 0x0000000000038919 */ /* 0x001e220000008800 */
[----:B------:R-:W-:-:S04]  /*02a0*/  @!P0 MOV R2, 0x400 ;  /* 0x0000040000028802 */ /* 0x000fc80000000f00 */
[----:B0-----:R-:W-:Y:S02]  /*02b0*/  @!P0 LEA R5, R3, R2, 0x18 ;  /* 0x0000000203058211 */ /* 0x001fe400078ec0ff */
[----:B------:R-:W0:Y:S04]  /*02c0*/  @!P0 LDC.64 R2, c[0x0][0x388] ;  /* 0x0000e200ff028b82 */ /* 0x000e280000000a00 */
[----:B------:R-:W1:Y:S01]  /*02d0*/  @!P0 LDS R5, [R5] ;  /* 0x0000000005058984 */ /* 0x000e620000000800 */
[----:B0-----:R-:W-:-:S05]  /*02e0*/  @!P0 IMAD.WIDE.U32 R2, R0, 0x4, R2 ;  /* 0x0000000400028825 */ /* 0x001fca00078e0002 */
[----:B-1----:R0:W-:Y:S01]  /*02f0*/  @!P0 STG.E desc[UR6][R2.64], R5 ;  /* 0x0000000502008986 */ /* 0x0021e2000c101906 */
[----:B------:R-:W-:Y:S06]  /*0300*/  BAR.SYNC.DEFER_BLOCKING 0x0 ;  /* 0x0000000000007b1d */ /* 0x000fec0000010000 */
[----:B------:R-:W-:Y:S05]  /*0310*/  @P0 EXIT ;  /* 0x000000000000094d */ /* 0x000fea0003800000 */
[----:B0-----:R-:W-:Y:S01]  /*0320*/  CS2R R4, SR_CLOCKLO ;  /* 0x0000000000047805 */ /* 0x001fe20000015000 */
[----:B------:R-:W0:Y:S01]  /*0330*/  LDC.64 R2, c[0x0][0x390] ;  /* 0x0000e400ff027b82 */ /* 0x000e220000000a00 */
[----:B------:R-:W1:Y:S02]  /*0340*/  LDCU UR4, c[0x0][0x370] ;  /* 0x00006e00ff0477ac */ /* 0x000e640008000800 */
[----:B-1----:R-:W-:-:S05]  /*0350*/  IADD3 R7, PT, PT, R0, UR4, RZ ;  /* 0x0000000400077c10 */ /* 0x002fca000fffe0ff */
[----:B0-----:R-:W-:-:S05]  /*0360*/  IMAD.WIDE.U32 R2, R7, 0x8, R2 ;  /* 0x0000000807027825 */ /* 0x001fca00078e0002 */
[----:B------:R-:W-:Y:S01]  /*0370*/  STG.E.64 desc[UR6][R2.64], R4 ;  /* 0x0000000402007986 */ /* 0x000fe2000c101b06 */
[----:B------:R-:W-:Y:S05]  /*0380*/  EXIT ;  /* 0x000000000000794d */ /* 0x000fea0003800000 */
.L_x_3:
[----:B------:R-:W-:-:S00]  /*0390*/  BRA `(.L_x_3) ;  /* 0xfffffffc00fc7947 */ /* 0x000fc0000383ffff */
[----:B------:R-:W-:-:S00]  /*03a0*/  NOP ;  /* 0x0000000000007918 */ /* 0x000fc00000000000 */
        /* <DEDUP_REMOVED lines=13> */
.L_x_4:


//--------------------- .nv.shared._Z13timeReductionPKfPfPl --------------------------
	.section	.nv.shared._Z13timeReductionPKfPfPl,"aw",@nobits
	.sectionflags	@""
	.align	16
	.zero		1024


//--------------------- .nv.shared.reserved.0     --------------------------
	.section	.nv.shared.reserved.0,"aw",@nobits
	.weak		__nv_reservedSMEM_offset_0_alias
	.size		__nv_reservedSMEM_offset_0_alias, 0, 64
	.other		__nv_reservedSMEM_offset_0_alias,@"STO_CUDA_RESERVED_SHARED STV_DEFAULT"
__nv_reservedSMEM_offset_0_alias:
	.zero		0
	.zero		64


//--------------------- .nv.constant0._Z13timeReductionPKfPfPl --------------------------
	.section	.nv.constant0._Z13timeReductionPKfPfPl,"a",@progbits
	.sectionflags	@""
	.align	4
.nv.constant0._Z13timeReductionPKfPfPl:
	.zero		920


//--------------------- SYMBOLS --------------------------

	.type		.nv.reservedSmem.offset0,@object
	.size		.nv.reservedSmem.offset0,0x4
	.type		.nv.reservedSmem.cap,@object
	.size		.nv.reservedSmem.cap,0x4
